	.headerflags	@"EF_CUDA_TEXMODE_UNIFIED EF_CUDA_64BIT_ADDRESS EF_CUDA_ACCELERATORS EF_CUDA_SM90 EF_CUDA_VIRTUAL_SM(EF_CUDA_SM90)"
	.elftype	@"ET_EXEC"


//--------------------- .nv.info                  --------------------------
	.section	.nv.info,"",@"SHT_CUDA_INFO"
	.align	4


	//----- nvinfo : EIATTR_REGCOUNT
	.align		4
        /*0000*/ 	.byte	0x04, 0x2f
        /*0002*/ 	.short	(.L_1 - .L_0)
	.align		4
.L_0:
        /*0004*/ 	.word	index@(triton_poi_fused_clamp_sub_47)
        /*0008*/ 	.word	0x0000000a


	//----- nvinfo : EIATTR_MIN_STACK_SIZE
	.align		4
.L_1:
        /*000c*/ 	.byte	0x04, 0x12
        /*000e*/ 	.short	(.L_3 - .L_2)
	.align		4
.L_2:
        /*0010*/ 	.word	index@(triton_poi_fused_clamp_sub_47)
        /*0014*/ 	.word	0x00000000


	//----- nvinfo : EIATTR_FRAME_SIZE
	.align		4
.L_3:
        /*0018*/ 	.byte	0x04, 0x11
        /*001a*/ 	.short	(.L_5 - .L_4)
	.align		4
.L_4:
        /*001c*/ 	.word	index@(triton_poi_fused_clamp_sub_47)
        /*0020*/ 	.word	0x00000000


	//----- nvinfo : EIATTR_MIN_STACK_SIZE
	.align		4
.L_5:
        /*0024*/ 	.byte	0x04, 0x12
        /*0026*/ 	.short	(.L_7 - .L_6)
	.align		4
.L_6:
        /*0028*/ 	.word	index@(triton_poi_fused_clamp_sub_47)
        /*002c*/ 	.word	0x00000000
.L_7:


//--------------------- .nv.info.triton_poi_fused_clamp_sub_47 --------------------------
	.section	.nv.info.triton_poi_fused_clamp_sub_47,"",@"SHT_CUDA_INFO"
	.sectionflags	@""
	.align	4


	//----- nvinfo : EIATTR_CUDA_API_VERSION
	.align		4
        /*0000*/ 	.byte	0x04, 0x37
        /*0002*/ 	.short	(.L_9 - .L_8)
.L_8:
        /*0004*/ 	.word	0x0000007c


	//----- nvinfo : EIATTR_KPARAM_INFO
	.align		4
.L_9:
        /*0008*/ 	.byte	0x04, 0x17
        /*000a*/ 	.short	(.L_11 - .L_10)
.L_10:
        /*000c*/ 	.word	0x00000000
        /*0010*/ 	.short	0x0001
        /*0012*/ 	.short	0x0008
        /*0014*/ 	.byte	0x00, 0xf0, 0x11, 0x00


	//----- nvinfo : EIATTR_KPARAM_INFO
	.align		4
.L_11:
        /*0018*/ 	.byte	0x04, 0x17
        /*001a*/ 	.short	(.L_13 - .L_12)
.L_12:
        /*001c*/ 	.word	0x00000000
        /*0020*/ 	.short	0x0000
        /*0022*/ 	.short	0x0000
        /*0024*/ 	.byte	0x00, 0xf4, 0x21, 0x00


	//----- nvinfo : EIATTR_SPARSE_MMA_MASK
	.align		4
.L_13:
        /*0028*/ 	.byte	0x03, 0x50
        /*002a*/ 	.short	0x0000


	//----- nvinfo : EIATTR_MAXREG_COUNT
	.align		4
        /*002c*/ 	.byte	0x03, 0x1b
        /*002e*/ 	.short	0x00ff


	//----- nvinfo : EIATTR_EXIT_INSTR_OFFSETS
	.align		4
        /*0030*/ 	.byte	0x04, 0x1c
        /*0032*/ 	.short	(.L_15 - .L_14)


	//   ....[0]....
.L_14:
        /*0034*/ 	.word	0x00000100


	//   ....[1]....
        /*0038*/ 	.word	0x00000130


	//----- nvinfo : EIATTR_REQNTID
	.align		4
.L_15:
        /*003c*/ 	.byte	0x04, 0x10
        /*003e*/ 	.short	(.L_17 - .L_16)
.L_16:
        /*0040*/ 	.word	0x00000020
        /*0044*/ 	.word	0x00000001
        /*0048*/ 	.word	0x00000001


	//----- nvinfo : EIATTR_CBANK_PARAM_SIZE
	.align		4
.L_17:
        /*004c*/ 	.byte	0x03, 0x19
        /*004e*/ 	.short	0x000c


	//----- nvinfo : EIATTR_PARAM_CBANK
	.align		4
        /*0050*/ 	.byte	0x04, 0x0a
        /*0052*/ 	.short	(.L_19 - .L_18)
	.align		4
.L_18:
        /*0054*/ 	.word	index@(.nv.constant0.triton_poi_fused_clamp_sub_47)
        /*0058*/ 	.short	0x0210
        /*005a*/ 	.short	0x000c


	//----- nvinfo : EIATTR_SW_WAR
	.align		4
.L_19:
        /*005c*/ 	.byte	0x04, 0x36
        /*005e*/ 	.short	(.L_21 - .L_20)
.L_20:
        /*0060*/ 	.word	0x00000008
.L_21:


//--------------------- .nv.callgraph             --------------------------
	.section	.nv.callgraph,"",@"SHT_CUDA_CALLGRAPH"
	.align	4
	.sectionentsize	8
	.align		4
        /*0000*/ 	.word	0x00000000
	.align		4
        /*0004*/ 	.word	0xffffffff
	.align		4
        /*0008*/ 	.word	0x00000000
	.align		4
        /*000c*/ 	.word	0xfffffffe
	.align		4
        /*0010*/ 	.word	0x00000000
	.align		4
        /*0014*/ 	.word	0xfffffffd
	.align		4
        /*0018*/ 	.word	0x00000000
	.align		4
        /*001c*/ 	.word	0xfffffffc


//--------------------- .text.triton_poi_fused_clamp_sub_47 --------------------------
	.section	.text.triton_poi_fused_clamp_sub_47,"ax",@progbits
	.align	128
        .global         triton_poi_fused_clamp_sub_47
        .type           triton_poi_fused_clamp_sub_47,@function
        .size           triton_poi_fused_clamp_sub_47,(.L_x_1 - triton_poi_fused_clamp_sub_47)
        .other          triton_poi_fused_clamp_sub_47,@"STO_CUDA_ENTRY STV_DEFAULT"
triton_poi_fused_clamp_sub_47:
.text.triton_poi_fused_clamp_sub_47:
[----:B------:R-:W0:Y:S02]  /*0000*/  LDC R1, c[0x0][0x28] ;  /* 0x00000a00ff017b82 */ /* 0x000e240000000800 */
[----:B------:R-:W1:Y:S01]  /*0010*/  S2R R6, SR_TID.X ;  /* 0x0000000000067919 */ /* 0x000e620000002100 */
[----:B------:R-:W2:Y:S01]  /*0020*/  LDC.64 R2, c[0x0][0x210] ;  /* 0x00008400ff027b82 */ /* 0x000ea20000000a00 */
[----:B------:R-:W3:Y:S01]  /*0030*/  S2R R5, SR_CTAID.X ;  /* 0x0000000000057919 */ /* 0x000ee20000002500 */
[C---:B-1----:R-:W-:Y:S02]  /*0040*/  LOP3.LUT R0, R6.reuse, 0x3, RZ, 0xc0, !PT ;  /* 0x0000000306007812 */ /* 0x042fe400078ec0ff */
[----:B------:R-:W-:-:S03]  /*0050*/  LOP3.LUT P0, RZ, R6, 0x1c, RZ, 0xc0, !PT ;  /* 0x0000001c06ff7812 */ /* 0x000fc6000780c0ff */
[----:B---3--:R-:W-:-:S04]  /*0060*/  IMAD R5, R5, 0x4, R0 ;  /* 0x0000000405057824 */ /* 0x008fc800078e0200 */
[C---:B--2---:R-:W-:Y:S01]  /*0070*/  IMAD.WIDE R2, R5.reuse, 0x4, R2 ;  /* 0x0000000405027825 */ /* 0x044fe200078e0202 */
[----:B------:R-:W-:Y:S02]  /*0080*/  I2FP.F32.S32 R0, R5 ;  /* 0x0000000500007245 */ /* 0x000fe40000201400 */
[----:B------:R-:W-:-:S03]  /*0090*/  ISETP.LT.AND P0, PT, R5, 0x4, !P0 ;  /* 0x000000040500780c */ /* 0x000fc60004701270 */
[----:B------:R-:W-:-:S04]  /*00a0*/  FADD R0, R0, 0.5 ;  /* 0x3f00000000007421 */ /* 0x000fc80000000000 */
[----:B------:R-:W-:-:S05]  /*00b0*/  FADD R0, R0, -0.5 ;  /* 0xbf00000000007421 */ /* 0x000fca0000000000 */
[----:B------:R-:W-:-:S04]  /*00c0*/  FMNMX R0, RZ, R0, !PT ;  /* 0x00000000ff007209 */ /* 0x000fc80007800000 */
[----:B------:R-:W1:Y:S02]  /*00d0*/  F2I.TRUNC.NTZ R4, R0 ;  /* 0x0000000000047305 */ /* 0x000e64000020f100 */
[----:B-1----:R-:W-:-:S05]  /*00e0*/  I2FP.F32.S32 R7, R4 ;  /* 0x0000000400077245 */ /* 0x002fca0000201400 */
[----:B------:R-:W-:Y:S01]  /*00f0*/  FADD.SAT R7, R0, -R7 ;  /* 0x8000000700077221 */ /* 0x000fe20000002000 */
[----:B------:R-:W-:Y:S06]  /*0100*/  @!P0 EXIT ;  /* 0x000000000000894d */ /* 0x000fec0003800000 */
[----:B------:R-:W-:Y:S02]  /*0110*/  ULDC.64 UR4, c[0x0][0x208] ;  /* 0x0000820000047ab9 */ /* 0x000fe40000000a00 */
[----:B------:R-:W-:Y:S01]  /*0120*/  STG.E desc[UR4][R2.64], R7 ;  /* 0x0000000702007986 */ /* 0x000fe2000c101904 */
[----:B------:R-:W-:Y:S05]  /*0130*/  EXIT ;  /* 0x000000000000794d */ /* 0x000fea0003800000 */
.L_x_0:
[----:B------:R-:W-:-:S00]  /*0140*/  BRA `(.L_x_0) ;  /* 0xfffffffc00fc7947 */ /* 0x000fc0000383ffff */
[----:B------:R-:W-:-:S00]  /*0150*/  NOP ;  /* 0x0000000000007918 */ /* 0x000fc00000000000 */
        /* <DEDUP_REMOVED lines=10> */
.L_x_1:


//--------------------- .nv.constant0.triton_poi_fused_clamp_sub_47 --------------------------
	.section	.nv.constant0.triton_poi_fused_clamp_sub_47,"a",@progbits
	.sectionflags	@""
	.align	4
.nv.constant0.triton_poi_fused_clamp_sub_47:
	.zero		540
